//
// Generated by NVIDIA NVVM Compiler
//
// Compiler Build ID: CL-36424714
// Cuda compilation tools, release 13.0, V13.0.88
// Based on NVVM 20.0.0
//

.version 9.0
.target sm_100
.address_size 64

	// .globl	_Z13oddEvenKernelPiii

.visible .entry _Z13oddEvenKernelPiii(
	.param .u64 .ptr .align 1 _Z13oddEvenKernelPiii_param_0,
	.param .u32 _Z13oddEvenKernelPiii_param_1,
	.param .u32 _Z13oddEvenKernelPiii_param_2
)
{
	.reg .pred 	%p<3>;
	.reg .b32 	%r<13>;
	.reg .b64 	%rd<5>;

	ld.param.u64 	%rd2, [_Z13oddEvenKernelPiii_param_0];
	ld.param.u32 	%r4, [_Z13oddEvenKernelPiii_param_1];
	ld.param.u32 	%r5, [_Z13oddEvenKernelPiii_param_2];
	mov.u32 	%r6, %tid.x;
	mov.u32 	%r7, %ntid.x;
	mov.u32 	%r8, %ctaid.x;
	mad.lo.s32 	%r9, %r7, %r8, %r6;
	and.b32  	%r10, %r5, 1;
	shl.b32 	%r11, %r9, 1;
	or.b32  	%r1, %r10, %r11;
	add.s32 	%r12, %r1, 1;
	setp.ge.s32 	%p1, %r12, %r4;
	@%p1 bra 	$L__BB0_3;
	cvta.to.global.u64 	%rd3, %rd2;
	mul.wide.s32 	%rd4, %r1, 4;
	add.s64 	%rd1, %rd3, %rd4;
	ld.global.u32 	%r2, [%rd1];
	ld.global.u32 	%r3, [%rd1+4];
	setp.le.s32 	%p2, %r2, %r3;
	@%p2 bra 	$L__BB0_3;
	st.global.u32 	[%rd1], %r3;
	st.global.u32 	[%rd1+4], %r2;
$L__BB0_3:
	ret;

}


// ===== COMPILED SASS (sm_100) =====

	.target	sm_100

	.elftype	@"ET_EXEC"


//--------------------- .note.nv.tkinfo           --------------------------
	.section	.note.nv.tkinfo,"",@"SHT_NOTE"
	.sectionflags	@"SHF_NOTE_NV_TKINFO"
	.tkinfo
        /*0018*/ 	.word	0x00000002
        /*0030*/ 	.string	""
        /*0030*/ 	.string	"ptxas"
        /*0030*/ 	.string	"Cuda compilation tools, release 13.0, V13.0.88"
        /*0030*/ 	.string	"Build cuda_13.0.r13.0/compiler.36424714_0"
        /*0030*/ 	.string	"-arch sm_100 -m 64 "



//--------------------- .note.nv.cuinfo           --------------------------
	.section	.note.nv.cuinfo,"",@"SHT_NOTE"
	.sectionflags	@"SHF_NOTE_NV_CUINFO"
        /*0018*/ 	.short	0x0002
        /*001a*/ 	.short	0x0064
        /*001c*/ 	.short	0x0082
	.zero		2


//--------------------- .nv.info                  --------------------------
	.section	.nv.info,"",@"SHT_CUDA_INFO"
	.align	4


	//----- nvinfo : EIATTR_REGCOUNT
	.align		4
        /*0000*/ 	.byte	0x04, 0x2f
        /*0002*/ 	.short	(.L_1 - .L_0)
	.align		4
.L_0:
        /*0004*/ 	.word	index@(_Z13oddEvenKernelPiii)
        /*0008*/ 	.word	0x00000008


	//----- nvinfo : EIATTR_FRAME_SIZE
	.align		4
.L_1:
        /*000c*/ 	.byte	0x04, 0x11
        /*000e*/ 	.short	(.L_3 - .L_2)
	.align		4
.L_2:
        /*0010*/ 	.word	index@(_Z13oddEvenKernelPiii)
        /*0014*/ 	.word	0x00000000


	//----- nvinfo : EIATTR_MIN_STACK_SIZE
	.align		4
.L_3:
        /*0018*/ 	.byte	0x04, 0x12
        /*001a*/ 	.short	(.L_5 - .L_4)
	.align		4
.L_4:
        /*001c*/ 	.word	index@(_Z13oddEvenKernelPiii)
        /*0020*/ 	.word	0x00000000
.L_5:


//--------------------- .nv.compat                --------------------------
	.section	.nv.compat,"",@"SHT_CUDA_COMPAT_INFO"
	.align	4
        /*0000*/ 	.byte	0x02, 0x09, 0x00, 0x00, 0x02, 0x02, 0x01, 0x00, 0x02, 0x05, 0x05, 0x00, 0x03, 0x07, 0x01, 0x01
        /*0010*/ 	.byte	0x02, 0x03, 0x00, 0x00, 0x02, 0x06, 0x01, 0x00, 0x04, 0x0b, 0x08, 0x00, 0x09, 0x00, 0x00, 0x00
        /*0020*/ 	.byte	0x00, 0x00, 0x00, 0x00


//--------------------- .nv.info._Z13oddEvenKernelPiii --------------------------
	.section	.nv.info._Z13oddEvenKernelPiii,"",@"SHT_CUDA_INFO"
	.sectionflags	@""
	.align	4


	//----- nvinfo : EIATTR_CUDA_API_VERSION
	.align		4
        /*0000*/ 	.byte	0x04, 0x37
        /*0002*/ 	.short	(.L_7 - .L_6)
.L_6:
        /*0004*/ 	.word	0x00000082


	//----- nvinfo : EIATTR_KPARAM_INFO
	.align		4
.L_7:
        /*0008*/ 	.byte	0x04, 0x17
        /*000a*/ 	.short	(.L_9 - .L_8)
.L_8:
        /*000c*/ 	.word	0x00000000
        /*0010*/ 	.short	0x0002
        /*0012*/ 	.short	0x000c
        /*0014*/ 	.byte	0x00, 0xf0, 0x11, 0x00


	//----- nvinfo : EIATTR_KPARAM_INFO
	.align		4
.L_9:
        /*0018*/ 	.byte	0x04, 0x17
        /*001a*/ 	.short	(.L_11 - .L_10)
.L_10:
        /*001c*/ 	.word	0x00000000
        /*0020*/ 	.short	0x0001
        /*0022*/ 	.short	0x0008
        /*0024*/ 	.byte	0x00, 0xf0, 0x11, 0x00


	//----- nvinfo : EIATTR_KPARAM_INFO
	.align		4
.L_11:
        /*0028*/ 	.byte	0x04, 0x17
        /*002a*/ 	.short	(.L_13 - .L_12)
.L_12:
        /*002c*/ 	.word	0x00000000
        /*0030*/ 	.short	0x0000
        /*0032*/ 	.short	0x0000
        /*0034*/ 	.byte	0x00, 0xf5, 0x21, 0x00


	//----- nvinfo : EIATTR_SPARSE_MMA_MASK
	.align		4
.L_13:
        /*0038*/ 	.byte	0x03, 0x50
        /*003a*/ 	.short	0x0000


	//----- nvinfo : EIATTR_MAXREG_COUNT
	.align		4
        /*003c*/ 	.byte	0x03, 0x1b
        /*003e*/ 	.short	0x00ff


	//----- nvinfo : EIATTR_MERCURY_ISA_VERSION
	.align		4
        /*0040*/ 	.byte	0x03, 0x5f
        /*0042*/ 	.short	0x0101


	//----- nvinfo : EIATTR_VRC_CTA_INIT_COUNT
	.align		4
        /*0044*/ 	.byte	0x02, 0x4a
	.zero		1
	.zero		1


	//----- nvinfo : EIATTR_EXIT_INSTR_OFFSETS
	.align		4
        /*0048*/ 	.byte	0x04, 0x1c
        /*004a*/ 	.short	(.L_15 - .L_14)


	//   ....[0]....
.L_14:
        /*004c*/ 	.word	0x000000a0


	//   ....[1]....
        /*0050*/ 	.word	0x00000110


	//   ....[2]....
        /*0054*/ 	.word	0x00000140


	//----- nvinfo : EIATTR_CBANK_PARAM_SIZE
	.align		4
.L_15:
        /*0058*/ 	.byte	0x03, 0x19
        /*005a*/ 	.short	0x0010


	//----- nvinfo : EIATTR_PARAM_CBANK
	.align		4
        /*005c*/ 	.byte	0x04, 0x0a
        /*005e*/ 	.short	(.L_17 - .L_16)
	.align		4
.L_16:
        /*0060*/ 	.word	index@(.nv.constant0._Z13oddEvenKernelPiii)
        /*0064*/ 	.short	0x0380
        /*0066*/ 	.short	0x0010


	//----- nvinfo : EIATTR_SW_WAR
	.align		4
.L_17:
        /*0068*/ 	.byte	0x04, 0x36
        /*006a*/ 	.short	(.L_19 - .L_18)
.L_18:
        /*006c*/ 	.word	0x00000008
.L_19:


//--------------------- .nv.callgraph             --------------------------
	.section	.nv.callgraph,"",@"SHT_CUDA_CALLGRAPH"
	.align	4
	.sectionentsize	8
	.align		4
        /*0000*/ 	.word	0x00000000
	.align		4
        /*0004*/ 	.word	0xffffffff
	.align		4
        /*0008*/ 	.word	0x00000000
	.align		4
        /*000c*/ 	.word	0xfffffffe
	.align		4
        /*0010*/ 	.word	0x00000000
	.align		4
        /*0014*/ 	.word	0xfffffffd
	.align		4
        /*0018*/ 	.word	0x00000000
	.align		4
        /*001c*/ 	.word	0xfffffffc


//--------------------- .text._Z13oddEvenKernelPiii --------------------------
	.section	.text._Z13oddEvenKernelPiii,"ax",@progbits
	.align	128
        .global         _Z13oddEvenKernelPiii
        .type           _Z13oddEvenKernelPiii,@function
        .size           _Z13oddEvenKernelPiii,(.L_x_1 - _Z13oddEvenKernelPiii)
        .other          _Z13oddEvenKernelPiii,@"STO_CUDA_ENTRY STV_DEFAULT"
_Z13oddEvenKernelPiii:
.text._Z13oddEvenKernelPiii:
[----:B------:R-:W-:Y:S01]  /*0000*/  LDC R1, c[0x0][0x37c] ;  /* 0x0000df00ff017b82 */ /* 0x000fe20000000800 */
[----:B------:R-:W0:Y:S01]  /*0010*/  S2R R0, SR_TID.X ;  /* 0x0000000000007919 */ /* 0x000e220000002100 */
[----:B------:R-:W1:Y:S01]  /*0020*/  LDCU.64 UR6, c[0x0][0x388] ;  /* 0x00007100ff0677ac */ /* 0x000e620008000a00 */
[----:B------:R-:W0:Y:S01]  /*0030*/  S2R R3, SR_CTAID.X ;  /* 0x0000000000037919 */ /* 0x000e220000002500 */
[----:B------:R-:W0:Y:S01]  /*0040*/  LDCU UR5, c[0x0][0x360] ;  /* 0x00006c00ff0577ac */ /* 0x000e220008000800 */
[----:B-1----:R-:W-:Y:S01]  /*0050*/  ULOP3.LUT UR4, UR7, 0x1, URZ, 0xc0, !UPT ;  /* 0x0000000107047892 */ /* 0x002fe2000f8ec0ff */
[----:B0-----:R-:W-:-:S05]  /*0060*/  IMAD R0, R3, UR5, R0 ;  /* 0x0000000503007c24 */ /* 0x001fca000f8e0200 */
[----:B------:R-:W-:-:S04]  /*0070*/  LEA R5, R0, UR4, 0x1 ;  /* 0x0000000400057c11 */ /* 0x000fc8000f8e08ff */
[----:B------:R-:W-:-:S04]  /*0080*/  IADD3 R0, PT, PT, R5, 0x1, RZ ;  /* 0x0000000105007810 */ /* 0x000fc80007ffe0ff */
[----:B------:R-:W-:-:S13]  /*0090*/  ISETP.GE.AND P0, PT, R0, UR6, PT ;  /* 0x0000000600007c0c */ /* 0x000fda000bf06270 */
[----:B------:R-:W-:Y:S05]  /*00a0*/  @P0 EXIT ;  /* 0x000000000000094d */ /* 0x000fea0003800000 */
[----:B------:R-:W0:Y:S01]  /*00b0*/  LDC.64 R2, c[0x0][0x380] ;  /* 0x0000e000ff027b82 */ /* 0x000e220000000a00 */
[----:B------:R-:W1:Y:S01]  /*00c0*/  LDCU.64 UR4, c[0x0][0x358] ;  /* 0x00006b00ff0477ac */ /* 0x000e620008000a00 */
[----:B0-----:R-:W-:-:S05]  /*00d0*/  IMAD.WIDE R2, R5, 0x4, R2 ;  /* 0x0000000405027825 */ /* 0x001fca00078e0202 */
[----:B-1----:R-:W2:Y:S04]  /*00e0*/  LDG.E R5, desc[UR4][R2.64] ;  /* 0x0000000402057981 */ /* 0x002ea8000c1e1900 */
[----:B------:R-:W2:Y:S02]  /*00f0*/  LDG.E R0, desc[UR4][R2.64+0x4] ;  /* 0x0000040402007981 */ /* 0x000ea4000c1e1900 */
[----:B--2---:R-:W-:-:S13]  /*0100*/  ISETP.GT.AND P0, PT, R5, R0, PT ;  /* 0x000000000500720c */ /* 0x004fda0003f04270 */
[----:B------:R-:W-:Y:S05]  /*0110*/  @!P0 EXIT ;  /* 0x000000000000894d */ /* 0x000fea0003800000 */
[----:B------:R-:W-:Y:S04]  /*0120*/  STG.E desc[UR4][R2.64], R0 ;  /* 0x0000000002007986 */ /* 0x000fe8000c101904 */
[----:B------:R-:W-:Y:S01]  /*0130*/  STG.E desc[UR4][R2.64+0x4], R5 ;  /* 0x0000040502007986 */ /* 0x000fe2000c101904 */
[----:B------:R-:W-:Y:S05]  /*0140*/  EXIT ;  /* 0x000000000000794d */ /* 0x000fea0003800000 */
.L_x_0:
[----:B------:R-:W-:-:S00]  /*0150*/  BRA `(.L_x_0) ;  /* 0xfffffffc00fc7947 */ /* 0x000fc0000383ffff */
[----:B------:R-:W-:-:S00]  /*0160*/  NOP ;  /* 0x0000000000007918 */ /* 0x000fc00000000000 */
        /* <DEDUP_REMOVED lines=9> */
.L_x_1:


//--------------------- .nv.shared.reserved.0     --------------------------
	.section	.nv.shared.reserved.0,"aw",@nobits
	.weak		__nv_reservedSMEM_offset_0_alias
	.size		__nv_reservedSMEM_offset_0_alias, 0, 64
	.other		__nv_reservedSMEM_offset_0_alias,@"STO_CUDA_RESERVED_SHARED STV_DEFAULT"
__nv_reservedSMEM_offset_0_alias:
	.zero		0
	.zero		64


//--------------------- .nv.constant0._Z13oddEvenKernelPiii --------------------------
	.section	.nv.constant0._Z13oddEvenKernelPiii,"a",@progbits
	.sectionflags	@""
	.align	4
.nv.constant0._Z13oddEvenKernelPiii:
	.zero		912


//--------------------- SYMBOLS --------------------------

	.type		.nv.reservedSmem.offset0,@object
	.size		.nv.reservedSmem.offset0,0x4
